//
// Generated by NVIDIA NVVM Compiler
//
// Compiler Build ID: CL-36424714
// Cuda compilation tools, release 13.0, V13.0.88
// Based on NVVM 20.0.0
//

.version 9.0
.target sm_100
.address_size 64

	// .globl	_Z16dotProductKernelPiS_S_
// _ZZ16dotProductKernelPiS_S_E5cache has been demoted

.visible .entry _Z16dotProductKernelPiS_S_(
	.param .u64 .ptr .align 1 _Z16dotProductKernelPiS_S__param_0,
	.param .u64 .ptr .align 1 _Z16dotProductKernelPiS_S__param_1,
	.param .u64 .ptr .align 1 _Z16dotProductKernelPiS_S__param_2
)
{
	.reg .pred 	%p<6>;
	.reg .b32 	%r<23>;
	.reg .b64 	%rd<12>;
	// demoted variable
	.shared .align 4 .b8 _ZZ16dotProductKernelPiS_S_E5cache[1024];
	ld.param.u64 	%rd1, [_Z16dotProductKernelPiS_S__param_0];
	ld.param.u64 	%rd2, [_Z16dotProductKernelPiS_S__param_1];
	ld.param.u64 	%rd3, [_Z16dotProductKernelPiS_S__param_2];
	mov.u32 	%r1, %tid.x;
	mov.u32 	%r2, %ctaid.x;
	mov.u32 	%r22, %ntid.x;
	mad.lo.s32 	%r4, %r2, %r22, %r1;
	setp.gt.s32 	%p1, %r4, 1023;
	mov.b32 	%r21, 0;
	@%p1 bra 	$L__BB0_2;
	cvta.to.global.u64 	%rd4, %rd1;
	cvta.to.global.u64 	%rd5, %rd2;
	mul.wide.s32 	%rd6, %r4, 4;
	add.s64 	%rd7, %rd4, %rd6;
	ld.global.u32 	%r11, [%rd7];
	add.s64 	%rd8, %rd5, %rd6;
	ld.global.u32 	%r12, [%rd8];
	mul.lo.s32 	%r21, %r12, %r11;
$L__BB0_2:
	shl.b32 	%r13, %r1, 2;
	mov.u32 	%r14, _ZZ16dotProductKernelPiS_S_E5cache;
	add.s32 	%r7, %r14, %r13;
	st.shared.u32 	[%r7], %r21;
	bar.sync 	0;
	setp.lt.u32 	%p2, %r22, 2;
	@%p2 bra 	$L__BB0_6;
$L__BB0_3:
	shr.u32 	%r9, %r22, 1;
	setp.ge.u32 	%p3, %r1, %r9;
	@%p3 bra 	$L__BB0_5;
	shl.b32 	%r15, %r9, 2;
	add.s32 	%r16, %r7, %r15;
	ld.shared.u32 	%r17, [%r16];
	ld.shared.u32 	%r18, [%r7];
	add.s32 	%r19, %r18, %r17;
	st.shared.u32 	[%r7], %r19;
$L__BB0_5:
	bar.sync 	0;
	setp.gt.u32 	%p4, %r22, 3;
	mov.u32 	%r22, %r9;
	@%p4 bra 	$L__BB0_3;
$L__BB0_6:
	setp.ne.s32 	%p5, %r1, 0;
	@%p5 bra 	$L__BB0_8;
	ld.shared.u32 	%r20, [_ZZ16dotProductKernelPiS_S_E5cache];
	cvta.to.global.u64 	%rd9, %rd3;
	mul.wide.u32 	%rd10, %r2, 4;
	add.s64 	%rd11, %rd9, %rd10;
	st.global.u32 	[%rd11], %r20;
$L__BB0_8:
	ret;

}


// ===== COMPILED SASS (sm_100) =====

	.target	sm_100

	.elftype	@"ET_EXEC"


//--------------------- .note.nv.tkinfo           --------------------------
	.section	.note.nv.tkinfo,"",@"SHT_NOTE"
	.sectionflags	@"SHF_NOTE_NV_TKINFO"
	.tkinfo
        /*0018*/ 	.word	0x00000002
        /*0030*/ 	.string	""
        /*0030*/ 	.string	"ptxas"
        /*0030*/ 	.string	"Cuda compilation tools, release 13.0, V13.0.88"
        /*0030*/ 	.string	"Build cuda_13.0.r13.0/compiler.36424714_0"
        /*0030*/ 	.string	"-arch sm_100 -m 64 "



//--------------------- .note.nv.cuinfo           --------------------------
	.section	.note.nv.cuinfo,"",@"SHT_NOTE"
	.sectionflags	@"SHF_NOTE_NV_CUINFO"
        /*0018*/ 	.short	0x0002
        /*001a*/ 	.short	0x0064
        /*001c*/ 	.short	0x0082
	.zero		2


//--------------------- .nv.info                  --------------------------
	.section	.nv.info,"",@"SHT_CUDA_INFO"
	.align	4


	//----- nvinfo : EIATTR_REGCOUNT
	.align		4
        /*0000*/ 	.byte	0x04, 0x2f
        /*0002*/ 	.short	(.L_1 - .L_0)
	.align		4
.L_0:
        /*0004*/ 	.word	index@(_Z16dotProductKernelPiS_S_)
        /*0008*/ 	.word	0x0000000c


	//----- nvinfo : EIATTR_FRAME_SIZE
	.align		4
.L_1:
        /*000c*/ 	.byte	0x04, 0x11
        /*000e*/ 	.short	(.L_3 - .L_2)
	.align		4
.L_2:
        /*0010*/ 	.word	index@(_Z16dotProductKernelPiS_S_)
        /*0014*/ 	.word	0x00000000


	//----- nvinfo : EIATTR_MIN_STACK_SIZE
	.align		4
.L_3:
        /*0018*/ 	.byte	0x04, 0x12
        /*001a*/ 	.short	(.L_5 - .L_4)
	.align		4
.L_4:
        /*001c*/ 	.word	index@(_Z16dotProductKernelPiS_S_)
        /*0020*/ 	.word	0x00000000
.L_5:


//--------------------- .nv.compat                --------------------------
	.section	.nv.compat,"",@"SHT_CUDA_COMPAT_INFO"
	.align	4
        /*0000*/ 	.byte	0x02, 0x09, 0x00, 0x00, 0x02, 0x02, 0x01, 0x00, 0x02, 0x05, 0x05, 0x00, 0x03, 0x07, 0x01, 0x01
        /*0010*/ 	.byte	0x02, 0x03, 0x00, 0x00, 0x02, 0x06, 0x01, 0x00, 0x04, 0x0b, 0x08, 0x00, 0x09, 0x00, 0x00, 0x00
        /*0020*/ 	.byte	0x00, 0x00, 0x00, 0x00


//--------------------- .nv.info._Z16dotProductKernelPiS_S_ --------------------------
	.section	.nv.info._Z16dotProductKernelPiS_S_,"",@"SHT_CUDA_INFO"
	.sectionflags	@""
	.align	4


	//----- nvinfo : EIATTR_CUDA_API_VERSION
	.align		4
        /*0000*/ 	.byte	0x04, 0x37
        /*0002*/ 	.short	(.L_7 - .L_6)
.L_6:
        /*0004*/ 	.word	0x00000082


	//----- nvinfo : EIATTR_KPARAM_INFO
	.align		4
.L_7:
        /*0008*/ 	.byte	0x04, 0x17
        /*000a*/ 	.short	(.L_9 - .L_8)
.L_8:
        /*000c*/ 	.word	0x00000000
        /*0010*/ 	.short	0x0002
        /*0012*/ 	.short	0x0010
        /*0014*/ 	.byte	0x00, 0xf5, 0x21, 0x00


	//----- nvinfo : EIATTR_KPARAM_INFO
	.align		4
.L_9:
        /*0018*/ 	.byte	0x04, 0x17
        /*001a*/ 	.short	(.L_11 - .L_10)
.L_10:
        /*001c*/ 	.word	0x00000000
        /*0020*/ 	.short	0x0001
        /*0022*/ 	.short	0x0008
        /*0024*/ 	.byte	0x00, 0xf5, 0x21, 0x00


	//----- nvinfo : EIATTR_KPARAM_INFO
	.align		4
.L_11:
        /*0028*/ 	.byte	0x04, 0x17
        /*002a*/ 	.short	(.L_13 - .L_12)
.L_12:
        /*002c*/ 	.word	0x00000000
        /*0030*/ 	.short	0x0000
        /*0032*/ 	.short	0x0000
        /*0034*/ 	.byte	0x00, 0xf5, 0x21, 0x00


	//----- nvinfo : EIATTR_SPARSE_MMA_MASK
	.align		4
.L_13:
        /*0038*/ 	.byte	0x03, 0x50
        /*003a*/ 	.short	0x0000


	//----- nvinfo : EIATTR_MAXREG_COUNT
	.align		4
        /*003c*/ 	.byte	0x03, 0x1b
        /*003e*/ 	.short	0x00ff


	//----- nvinfo : EIATTR_NUM_BARRIERS
	.align		4
        /*0040*/ 	.byte	0x02, 0x4c
        /*0042*/ 	.byte	0x01
	.zero		1


	//----- nvinfo : EIATTR_MERCURY_ISA_VERSION
	.align		4
        /*0044*/ 	.byte	0x03, 0x5f
        /*0046*/ 	.short	0x0101


	//----- nvinfo : EIATTR_VRC_CTA_INIT_COUNT
	.align		4
        /*0048*/ 	.byte	0x02, 0x4a
	.zero		1
	.zero		1


	//----- nvinfo : EIATTR_EXIT_INSTR_OFFSETS
	.align		4
        /*004c*/ 	.byte	0x04, 0x1c
        /*004e*/ 	.short	(.L_15 - .L_14)


	//   ....[0]....
.L_14:
        /*0050*/ 	.word	0x00000240


	//   ....[1]....
        /*0054*/ 	.word	0x000002c0


	//----- nvinfo : EIATTR_CBANK_PARAM_SIZE
	.align		4
.L_15:
        /*0058*/ 	.byte	0x03, 0x19
        /*005a*/ 	.short	0x0018


	//----- nvinfo : EIATTR_PARAM_CBANK
	.align		4
        /*005c*/ 	.byte	0x04, 0x0a
        /*005e*/ 	.short	(.L_17 - .L_16)
	.align		4
.L_16:
        /*0060*/ 	.word	index@(.nv.constant0._Z16dotProductKernelPiS_S_)
        /*0064*/ 	.short	0x0380
        /*0066*/ 	.short	0x0018


	//----- nvinfo : EIATTR_SW_WAR
	.align		4
.L_17:
        /*0068*/ 	.byte	0x04, 0x36
        /*006a*/ 	.short	(.L_19 - .L_18)
.L_18:
        /*006c*/ 	.word	0x00000008
.L_19:


//--------------------- .nv.callgraph             --------------------------
	.section	.nv.callgraph,"",@"SHT_CUDA_CALLGRAPH"
	.align	4
	.sectionentsize	8
	.align		4
        /*0000*/ 	.word	0x00000000
	.align		4
        /*0004*/ 	.word	0xffffffff
	.align		4
        /*0008*/ 	.word	0x00000000
	.align		4
        /*000c*/ 	.word	0xfffffffe
	.align		4
        /*0010*/ 	.word	0x00000000
	.align		4
        /*0014*/ 	.word	0xfffffffd
	.align		4
        /*0018*/ 	.word	0x00000000
	.align		4
        /*001c*/ 	.word	0xfffffffc


//--------------------- .text._Z16dotProductKernelPiS_S_ --------------------------
	.section	.text._Z16dotProductKernelPiS_S_,"ax",@progbits
	.align	128
        .global         _Z16dotProductKernelPiS_S_
        .type           _Z16dotProductKernelPiS_S_,@function
        .size           _Z16dotProductKernelPiS_S_,(.L_x_3 - _Z16dotProductKernelPiS_S_)
        .other          _Z16dotProductKernelPiS_S_,@"STO_CUDA_ENTRY STV_DEFAULT"
_Z16dotProductKernelPiS_S_:
.text._Z16dotProductKernelPiS_S_:
[----:B------:R-:W-:Y:S01]  /*0000*/  LDC R1, c[0x0][0x37c] ;  /* 0x0000df00ff017b82 */ /* 0x000fe20000000800 */
[----:B------:R-:W0:Y:S01]  /*0010*/  S2R R8, SR_TID.X ;  /* 0x0000000000087919 */ /* 0x000e220000002100 */
[----:B------:R-:W0:Y:S06]  /*0020*/  LDCU UR8, c[0x0][0x360] ;  /* 0x00006c00ff0877ac */ /* 0x000e2c0008000800 */
[----:B------:R-:W1:Y:S01]  /*0030*/  LDC.64 R2, c[0x0][0x380] ;  /* 0x0000e000ff027b82 */ /* 0x000e620000000a00 */
[----:B------:R-:W0:Y:S01]  /*0040*/  S2R R9, SR_CTAID.X ;  /* 0x0000000000097919 */ /* 0x000e220000002500 */
[----:B------:R-:W2:Y:S06]  /*0050*/  LDCU.64 UR6, c[0x0][0x358] ;  /* 0x00006b00ff0677ac */ /* 0x000eac0008000a00 */
[----:B------:R-:W3:Y:S01]  /*0060*/  LDC.64 R4, c[0x0][0x388] ;  /* 0x0000e200ff047b82 */ /* 0x000ee20000000a00 */
[----:B0-----:R-:W-:-:S05]  /*0070*/  IMAD R7, R9, UR8, R8 ;  /* 0x0000000809077c24 */ /* 0x001fca000f8e0208 */
[----:B------:R-:W-:-:S13]  /*0080*/  ISETP.GT.AND P1, PT, R7, 0x3ff, PT ;  /* 0x000003ff0700780c */ /* 0x000fda0003f24270 */
[----:B-1----:R-:W-:-:S04]  /*0090*/  @!P1 IMAD.WIDE R2, R7, 0x4, R2 ;  /* 0x0000000407029825 */ /* 0x002fc800078e0202 */
[----:B---3--:R-:W-:Y:S02]  /*00a0*/  @!P1 IMAD.WIDE R4, R7, 0x4, R4 ;  /* 0x0000000407049825 */ /* 0x008fe400078e0204 */
[----:B--2---:R-:W2:Y:S04]  /*00b0*/  @!P1 LDG.E R2, desc[UR6][R2.64] ;  /* 0x0000000602029981 */ /* 0x004ea8000c1e1900 */
[----:B------:R-:W2:Y:S01]  /*00c0*/  @!P1 LDG.E R5, desc[UR6][R4.64] ;  /* 0x0000000604059981 */ /* 0x000ea2000c1e1900 */
[----:B------:R-:W0:Y:S01]  /*00d0*/  S2UR UR5, SR_CgaCtaId ;  /* 0x00000000000579c3 */ /* 0x000e220000008800 */
[----:B------:R-:W-:Y:S01]  /*00e0*/  MOV R0, UR8 ;  /* 0x0000000800007c02 */ /* 0x000fe20008000f00 */
[----:B------:R-:W-:Y:S01]  /*00f0*/  UMOV UR4, 0x400 ;  /* 0x0000040000047882 */ /* 0x000fe20000000000 */
[----:B------:R-:W-:-:S02]  /*0100*/  IMAD.MOV.U32 R6, RZ, RZ, RZ ;  /* 0x000000ffff067224 */ /* 0x000fc400078e00ff */
[----:B------:R-:W-:Y:S01]  /*0110*/  ISETP.GE.U32.AND P0, PT, R0, 0x2, PT ;  /* 0x000000020000780c */ /* 0x000fe20003f06070 */
[----:B0-----:R-:W-:-:S06]  /*0120*/  ULEA UR4, UR5, UR4, 0x18 ;  /* 0x0000000405047291 */ /* 0x001fcc000f8ec0ff */
[----:B------:R-:W-:Y:S01]  /*0130*/  LEA R7, R8, UR4, 0x2 ;  /* 0x0000000408077c11 */ /* 0x000fe2000f8e10ff */
[----:B--2---:R-:W-:Y:S01]  /*0140*/  @!P1 IMAD R6, R2, R5, RZ ;  /* 0x0000000502069224 */ /* 0x004fe200078e02ff */
[----:B------:R-:W-:-:S04]  /*0150*/  ISETP.NE.AND P1, PT, R8, RZ, PT ;  /* 0x000000ff0800720c */ /* 0x000fc80003f25270 */
[----:B------:R0:W-:Y:S01]  /*0160*/  STS [R7], R6 ;  /* 0x0000000607007388 */ /* 0x0001e20000000800 */
[----:B------:R-:W-:Y:S06]  /*0170*/  BAR.SYNC.DEFER_BLOCKING 0x0 ;  /* 0x0000000000007b1d */ /* 0x000fec0000010000 */
[----:B------:R-:W-:Y:S05]  /*0180*/  @!P0 BRA `(.L_x_0) ;  /* 0x00000000002c8947 */ /* 0x000fea0003800000 */
.L_x_1:
[----:B------:R-:W-:-:S04]  /*0190*/  SHF.R.U32.HI R5, RZ, 0x1, R0 ;  /* 0x00000001ff057819 */ /* 0x000fc80000011600 */
[----:B------:R-:W-:-:S13]  /*01a0*/  ISETP.GE.U32.AND P0, PT, R8, R5, PT ;  /* 0x000000050800720c */ /* 0x000fda0003f06070 */
[----:B------:R-:W-:Y:S01]  /*01b0*/  @!P0 IMAD R2, R5, 0x4, R7 ;  /* 0x0000000405028824 */ /* 0x000fe200078e0207 */
[----:B------:R-:W-:Y:S05]  /*01c0*/  @!P0 LDS R3, [R7] ;  /* 0x0000000007038984 */ /* 0x000fea0000000800 */
[----:B------:R-:W1:Y:S02]  /*01d0*/  @!P0 LDS R2, [R2] ;  /* 0x0000000002028984 */ /* 0x000e640000000800 */
[----:B-1----:R-:W-:-:S05]  /*01e0*/  @!P0 IADD3 R4, PT, PT, R2, R3, RZ ;  /* 0x0000000302048210 */ /* 0x002fca0007ffe0ff */
[----:B------:R1:W-:Y:S01]  /*01f0*/  @!P0 STS [R7], R4 ;  /* 0x0000000407008388 */ /* 0x0003e20000000800 */
[----:B------:R-:W-:Y:S01]  /*0200*/  BAR.SYNC.DEFER_BLOCKING 0x0 ;  /* 0x0000000000007b1d */ /* 0x000fe20000010000 */
[----:B------:R-:W-:Y:S01]  /*0210*/  ISETP.GT.U32.AND P0, PT, R0, 0x3, PT ;  /* 0x000000030000780c */ /* 0x000fe20003f04070 */
[----:B------:R-:W-:-:S12]  /*0220*/  IMAD.MOV.U32 R0, RZ, RZ, R5 ;  /* 0x000000ffff007224 */ /* 0x000fd800078e0005 */
[----:B-1----:R-:W-:Y:S05]  /*0230*/  @P0 BRA `(.L_x_1) ;  /* 0xfffffffc00d40947 */ /* 0x002fea000383ffff */
.L_x_0:
[----:B------:R-:W-:Y:S05]  /*0240*/  @P1 EXIT ;  /* 0x000000000000194d */ /* 0x000fea0003800000 */
[----:B------:R-:W1:Y:S01]  /*0250*/  S2UR UR5, SR_CgaCtaId ;  /* 0x00000000000579c3 */ /* 0x000e620000008800 */
[----:B------:R-:W-:-:S07]  /*0260*/  UMOV UR4, 0x400 ;  /* 0x0000040000047882 */ /* 0x000fce0000000000 */
[----:B------:R-:W2:Y:S01]  /*0270*/  LDC.64 R2, c[0x0][0x390] ;  /* 0x0000e400ff027b82 */ /* 0x000ea20000000a00 */
[----:B-1----:R-:W-:Y:S01]  /*0280*/  ULEA UR4, UR5, UR4, 0x18 ;  /* 0x0000000405047291 */ /* 0x002fe2000f8ec0ff */
[----:B--2---:R-:W-:-:S08]  /*0290*/  IMAD.WIDE.U32 R2, R9, 0x4, R2 ;  /* 0x0000000409027825 */ /* 0x004fd000078e0002 */
[----:B------:R-:W1:Y:S04]  /*02a0*/  LDS R5, [UR4] ;  /* 0x00000004ff057984 */ /* 0x000e680008000800 */
[----:B-1----:R-:W-:Y:S01]  /*02b0*/  STG.E desc[UR6][R2.64], R5 ;  /* 0x0000000502007986 */ /* 0x002fe2000c101906 */
[----:B------:R-:W-:Y:S05]  /*02c0*/  EXIT ;  /* 0x000000000000794d */ /* 0x000fea0003800000 */
.L_x_2:
[----:B------:R-:W-:-:S00]  /*02d0*/  BRA `(.L_x_2) ;  /* 0xfffffffc00fc7947 */ /* 0x000fc0000383ffff */
[----:B------:R-:W-:-:S00]  /*02e0*/  NOP ;  /* 0x0000000000007918 */ /* 0x000fc00000000000 */
        /* <DEDUP_REMOVED lines=9> */
.L_x_3:


//--------------------- .nv.shared._Z16dotProductKernelPiS_S_ --------------------------
	.section	.nv.shared._Z16dotProductKernelPiS_S_,"aw",@nobits
	.sectionflags	@""
	.align	4
.nv.shared._Z16dotProductKernelPiS_S_:
	.zero		2048


//--------------------- .nv.shared.reserved.0     --------------------------
	.section	.nv.shared.reserved.0,"aw",@nobits
	.weak		__nv_reservedSMEM_offset_0_alias
	.size		__nv_reservedSMEM_offset_0_alias, 0, 64
	.other		__nv_reservedSMEM_offset_0_alias,@"STO_CUDA_RESERVED_SHARED STV_DEFAULT"
__nv_reservedSMEM_offset_0_alias:
	.zero		0
	.zero		64


//--------------------- .nv.constant0._Z16dotProductKernelPiS_S_ --------------------------
	.section	.nv.constant0._Z16dotProductKernelPiS_S_,"a",@progbits
	.sectionflags	@""
	.align	4
.nv.constant0._Z16dotProductKernelPiS_S_:
	.zero		920


//--------------------- SYMBOLS --------------------------

	.type		.nv.reservedSmem.offset0,@object
	.size		.nv.reservedSmem.offset0,0x4
	.type		.nv.reservedSmem.cap,@object
	.size		.nv.reservedSmem.cap,0x4
